//
// Generated by NVIDIA NVVM Compiler
//
// Compiler Build ID: CL-36424714
// Cuda compilation tools, release 13.0, V13.0.88
// Based on NVVM 20.0.0
//

.version 9.0
.target sm_100
.address_size 64

	// .globl	_Z28cudaEvenFasterReduceAdditionv
.extern .shared .align 16 .b8 shmArray[];

.visible .entry _Z28cudaEvenFasterReduceAdditionv()
{


	ret;

}
	// .globl	_Z18cudaReduceAdditionPiS_
.visible .entry _Z18cudaReduceAdditionPiS_(
	.param .u64 .ptr .align 1 _Z18cudaReduceAdditionPiS__param_0,
	.param .u64 .ptr .align 1 _Z18cudaReduceAdditionPiS__param_1
)
{
	.reg .pred 	%p<4>;
	.reg .b32 	%r<24>;
	.reg .b64 	%rd<11>;

	ld.param.u64 	%rd2, [_Z18cudaReduceAdditionPiS__param_0];
	ld.param.u64 	%rd1, [_Z18cudaReduceAdditionPiS__param_1];
	cvta.to.global.u64 	%rd3, %rd2;
	mov.u32 	%r23, %ntid.x;
	mov.u32 	%r2, %ctaid.x;
	mul.lo.s32 	%r7, %r23, %r2;
	shl.b32 	%r8, %r7, 1;
	mov.u32 	%r3, %tid.x;
	add.s32 	%r9, %r8, %r3;
	mul.wide.s32 	%rd4, %r9, 4;
	add.s64 	%rd5, %rd3, %rd4;
	ld.global.u32 	%r10, [%rd5];
	shl.b32 	%r11, %r3, 2;
	mov.u32 	%r12, shmArray;
	add.s32 	%r4, %r12, %r11;
	st.shared.u32 	[%r4], %r10;
	add.s32 	%r13, %r9, %r23;
	mul.wide.u32 	%rd6, %r13, 4;
	add.s64 	%rd7, %rd3, %rd6;
	ld.global.u32 	%r14, [%rd7];
	shl.b32 	%r15, %r23, 2;
	add.s32 	%r16, %r4, %r15;
	st.shared.u32 	[%r16], %r14;
$L__BB1_1:
	setp.ge.u32 	%p1, %r3, %r23;
	@%p1 bra 	$L__BB1_3;
	shl.b32 	%r17, %r23, 2;
	add.s32 	%r18, %r4, %r17;
	ld.shared.u32 	%r19, [%r18];
	ld.shared.u32 	%r20, [%r4];
	add.s32 	%r21, %r20, %r19;
	st.shared.u32 	[%r4], %r21;
$L__BB1_3:
	bar.sync 	0;
	shr.u32 	%r6, %r23, 1;
	setp.gt.u32 	%p2, %r23, 1;
	mov.u32 	%r23, %r6;
	@%p2 bra 	$L__BB1_1;
	setp.ne.s32 	%p3, %r3, 0;
	@%p3 bra 	$L__BB1_6;
	ld.shared.u32 	%r22, [shmArray];
	cvta.to.global.u64 	%rd8, %rd1;
	mul.wide.u32 	%rd9, %r2, 4;
	add.s64 	%rd10, %rd8, %rd9;
	st.global.u32 	[%rd10], %r22;
$L__BB1_6:
	ret;

}


// ===== COMPILED SASS (sm_100) =====

	.target	sm_100

	.elftype	@"ET_EXEC"


//--------------------- .note.nv.tkinfo           --------------------------
	.section	.note.nv.tkinfo,"",@"SHT_NOTE"
	.sectionflags	@"SHF_NOTE_NV_TKINFO"
	.tkinfo
        /*0018*/ 	.word	0x00000002
        /*0030*/ 	.string	""
        /*0030*/ 	.string	"ptxas"
        /*0030*/ 	.string	"Cuda compilation tools, release 13.0, V13.0.88"
        /*0030*/ 	.string	"Build cuda_13.0.r13.0/compiler.36424714_0"
        /*0030*/ 	.string	"-arch sm_100 -m 64 "



//--------------------- .note.nv.cuinfo           --------------------------
	.section	.note.nv.cuinfo,"",@"SHT_NOTE"
	.sectionflags	@"SHF_NOTE_NV_CUINFO"
        /*0018*/ 	.short	0x0002
        /*001a*/ 	.short	0x0064
        /*001c*/ 	.short	0x0082
	.zero		2


//--------------------- .nv.info                  --------------------------
	.section	.nv.info,"",@"SHT_CUDA_INFO"
	.align	4


	//----- nvinfo : EIATTR_REGCOUNT
	.align		4
        /*0000*/ 	.byte	0x04, 0x2f
        /*0002*/ 	.short	(.L_1 - .L_0)
	.align		4
.L_0:
        /*0004*/ 	.word	index@(_Z28cudaEvenFasterReduceAdditionv)
        /*0008*/ 	.word	0x00000004


	//----- nvinfo : EIATTR_FRAME_SIZE
	.align		4
.L_1:
        /*000c*/ 	.byte	0x04, 0x11
        /*000e*/ 	.short	(.L_3 - .L_2)
	.align		4
.L_2:
        /*0010*/ 	.word	index@(_Z28cudaEvenFasterReduceAdditionv)
        /*0014*/ 	.word	0x00000000


	//----- nvinfo : EIATTR_REGCOUNT
	.align		4
.L_3:
        /*0018*/ 	.byte	0x04, 0x2f
        /*001a*/ 	.short	(.L_5 - .L_4)
	.align		4
.L_4:
        /*001c*/ 	.word	index@(_Z18cudaReduceAdditionPiS_)
        /*0020*/ 	.word	0x00000010


	//----- nvinfo : EIATTR_FRAME_SIZE
	.align		4
.L_5:
        /*0024*/ 	.byte	0x04, 0x11
        /*0026*/ 	.short	(.L_7 - .L_6)
	.align		4
.L_6:
        /*0028*/ 	.word	index@(_Z18cudaReduceAdditionPiS_)
        /*002c*/ 	.word	0x00000000


	//----- nvinfo : EIATTR_MIN_STACK_SIZE
	.align		4
.L_7:
        /*0030*/ 	.byte	0x04, 0x12
        /*0032*/ 	.short	(.L_9 - .L_8)
	.align		4
.L_8:
        /*0034*/ 	.word	index@(_Z18cudaReduceAdditionPiS_)
        /*0038*/ 	.word	0x00000000


	//----- nvinfo : EIATTR_MIN_STACK_SIZE
	.align		4
.L_9:
        /*003c*/ 	.byte	0x04, 0x12
        /*003e*/ 	.short	(.L_11 - .L_10)
	.align		4
.L_10:
        /*0040*/ 	.word	index@(_Z28cudaEvenFasterReduceAdditionv)
        /*0044*/ 	.word	0x00000000
.L_11:


//--------------------- .nv.compat                --------------------------
	.section	.nv.compat,"",@"SHT_CUDA_COMPAT_INFO"
	.align	4
        /*0000*/ 	.byte	0x02, 0x09, 0x00, 0x00, 0x02, 0x02, 0x01, 0x00, 0x02, 0x05, 0x05, 0x00, 0x03, 0x07, 0x01, 0x01
        /*0010*/ 	.byte	0x02, 0x03, 0x00, 0x00, 0x02, 0x06, 0x01, 0x00, 0x04, 0x0b, 0x08, 0x00, 0x09, 0x00, 0x00, 0x00
        /*0020*/ 	.byte	0x00, 0x00, 0x00, 0x00


//--------------------- .nv.info._Z18cudaReduceAdditionPiS_ --------------------------
	.section	.nv.info._Z18cudaReduceAdditionPiS_,"",@"SHT_CUDA_INFO"
	.sectionflags	@""
	.align	4


	//----- nvinfo : EIATTR_CUDA_API_VERSION
	.align		4
        /*0000*/ 	.byte	0x04, 0x37
        /*0002*/ 	.short	(.L_13 - .L_12)
.L_12:
        /*0004*/ 	.word	0x00000082


	//----- nvinfo : EIATTR_KPARAM_INFO
	.align		4
.L_13:
        /*0008*/ 	.byte	0x04, 0x17
        /*000a*/ 	.short	(.L_15 - .L_14)
.L_14:
        /*000c*/ 	.word	0x00000000
        /*0010*/ 	.short	0x0001
        /*0012*/ 	.short	0x0008
        /*0014*/ 	.byte	0x00, 0xf5, 0x21, 0x00


	//----- nvinfo : EIATTR_KPARAM_INFO
	.align		4
.L_15:
        /*0018*/ 	.byte	0x04, 0x17
        /*001a*/ 	.short	(.L_17 - .L_16)
.L_16:
        /*001c*/ 	.word	0x00000000
        /*0020*/ 	.short	0x0000
        /*0022*/ 	.short	0x0000
        /*0024*/ 	.byte	0x00, 0xf5, 0x21, 0x00


	//----- nvinfo : EIATTR_SPARSE_MMA_MASK
	.align		4
.L_17:
        /*0028*/ 	.byte	0x03, 0x50
        /*002a*/ 	.short	0x0000


	//----- nvinfo : EIATTR_MAXREG_COUNT
	.align		4
        /*002c*/ 	.byte	0x03, 0x1b
        /*002e*/ 	.short	0x00ff


	//----- nvinfo : EIATTR_NUM_BARRIERS
	.align		4
        /*0030*/ 	.byte	0x02, 0x4c
        /*0032*/ 	.byte	0x01
	.zero		1


	//----- nvinfo : EIATTR_MERCURY_ISA_VERSION
	.align		4
        /*0034*/ 	.byte	0x03, 0x5f
        /*0036*/ 	.short	0x0101


	//----- nvinfo : EIATTR_VRC_CTA_INIT_COUNT
	.align		4
        /*0038*/ 	.byte	0x02, 0x4a
	.zero		1
	.zero		1


	//----- nvinfo : EIATTR_EXIT_INSTR_OFFSETS
	.align		4
        /*003c*/ 	.byte	0x04, 0x1c
        /*003e*/ 	.short	(.L_19 - .L_18)


	//   ....[0]....
.L_18:
        /*0040*/ 	.word	0x000001f0


	//   ....[1]....
        /*0044*/ 	.word	0x00000270


	//----- nvinfo : EIATTR_CBANK_PARAM_SIZE
	.align		4
.L_19:
        /*0048*/ 	.byte	0x03, 0x19
        /*004a*/ 	.short	0x0010


	//----- nvinfo : EIATTR_PARAM_CBANK
	.align		4
        /*004c*/ 	.byte	0x04, 0x0a
        /*004e*/ 	.short	(.L_21 - .L_20)
	.align		4
.L_20:
        /*0050*/ 	.word	index@(.nv.constant0._Z18cudaReduceAdditionPiS_)
        /*0054*/ 	.short	0x0380
        /*0056*/ 	.short	0x0010


	//----- nvinfo : EIATTR_SW_WAR
	.align		4
.L_21:
        /*0058*/ 	.byte	0x04, 0x36
        /*005a*/ 	.short	(.L_23 - .L_22)
.L_22:
        /*005c*/ 	.word	0x00000008
.L_23:


//--------------------- .nv.info._Z28cudaEvenFasterReduceAdditionv --------------------------
	.section	.nv.info._Z28cudaEvenFasterReduceAdditionv,"",@"SHT_CUDA_INFO"
	.sectionflags	@""
	.align	4


	//----- nvinfo : EIATTR_CUDA_API_VERSION
	.align		4
        /*0000*/ 	.byte	0x04, 0x37
        /*0002*/ 	.short	(.L_25 - .L_24)
.L_24:
        /*0004*/ 	.word	0x00000082


	//----- nvinfo : EIATTR_SPARSE_MMA_MASK
	.align		4
.L_25:
        /*0008*/ 	.byte	0x03, 0x50
        /*000a*/ 	.short	0x0000


	//----- nvinfo : EIATTR_MAXREG_COUNT
	.align		4
        /*000c*/ 	.byte	0x03, 0x1b
        /*000e*/ 	.short	0x00ff


	//----- nvinfo : EIATTR_MERCURY_ISA_VERSION
	.align		4
        /*0010*/ 	.byte	0x03, 0x5f
        /*0012*/ 	.short	0x0101


	//----- nvinfo : EIATTR_VRC_CTA_INIT_COUNT
	.align		4
        /*0014*/ 	.byte	0x02, 0x4a
	.zero		1
	.zero		1


	//----- nvinfo : EIATTR_EXIT_INSTR_OFFSETS
	.align		4
        /*0018*/ 	.byte	0x04, 0x1c
        /*001a*/ 	.short	(.L_27 - .L_26)


	//   ....[0]....
.L_26:
        /*001c*/ 	.word	0x00000010


	//----- nvinfo : EIATTR_SW_WAR
	.align		4
.L_27:
        /*0020*/ 	.byte	0x04, 0x36
        /*0022*/ 	.short	(.L_29 - .L_28)
.L_28:
        /*0024*/ 	.word	0x00000008
.L_29:


//--------------------- .nv.callgraph             --------------------------
	.section	.nv.callgraph,"",@"SHT_CUDA_CALLGRAPH"
	.align	4
	.sectionentsize	8
	.align		4
        /*0000*/ 	.word	0x00000000
	.align		4
        /*0004*/ 	.word	0xffffffff
	.align		4
        /*0008*/ 	.word	0x00000000
	.align		4
        /*000c*/ 	.word	0xfffffffe
	.align		4
        /*0010*/ 	.word	0x00000000
	.align		4
        /*0014*/ 	.word	0xfffffffd
	.align		4
        /*0018*/ 	.word	0x00000000
	.align		4
        /*001c*/ 	.word	0xfffffffc


//--------------------- .text._Z18cudaReduceAdditionPiS_ --------------------------
	.section	.text._Z18cudaReduceAdditionPiS_,"ax",@progbits
	.align	128
        .global         _Z18cudaReduceAdditionPiS_
        .type           _Z18cudaReduceAdditionPiS_,@function
        .size           _Z18cudaReduceAdditionPiS_,(.L_x_3 - _Z18cudaReduceAdditionPiS_)
        .other          _Z18cudaReduceAdditionPiS_,@"STO_CUDA_ENTRY STV_DEFAULT"
_Z18cudaReduceAdditionPiS_:
.text._Z18cudaReduceAdditionPiS_:
[----:B------:R-:W-:Y:S01]  /*0000*/  LDC R1, c[0x0][0x37c] ;  /* 0x0000df00ff017b82 */ /* 0x000fe20000000800 */
[----:B------:R-:W0:Y:S07]  /*0010*/  S2R R11, SR_CTAID.X ;  /* 0x00000000000b7919 */ /* 0x000e2e0000002500 */
[----:B------:R-:W0:Y:S01]  /*0020*/  LDC R6, c[0x0][0x360] ;  /* 0x0000d800ff067b82 */ /* 0x000e220000000800 */
[----:B------:R-:W1:Y:S01]  /*0030*/  LDCU.64 UR6, c[0x0][0x358] ;  /* 0x00006b00ff0677ac */ /* 0x000e620008000a00 */
[----:B------:R-:W2:Y:S06]  /*0040*/  S2R R13, SR_TID.X ;  /* 0x00000000000d7919 */ /* 0x000eac0000002100 */
[----:B------:R-:W3:Y:S01]  /*0050*/  LDC.64 R4, c[0x0][0x380] ;  /* 0x0000e000ff047b82 */ /* 0x000ee20000000a00 */
[----:B0-----:R-:W-:-:S04]  /*0060*/  IMAD R0, R6, R11, RZ ;  /* 0x0000000b06007224 */ /* 0x001fc800078e02ff */
[----:B--2---:R-:W-:-:S05]  /*0070*/  IMAD R3, R0, 0x2, R13 ;  /* 0x0000000200037824 */ /* 0x004fca00078e020d */
[C---:B------:R-:W-:Y:S01]  /*0080*/  IADD3 R7, PT, PT, R3.reuse, R6, RZ ;  /* 0x0000000603077210 */ /* 0x040fe20007ffe0ff */
[----:B---3--:R-:W-:-:S04]  /*0090*/  IMAD.WIDE R2, R3, 0x4, R4 ;  /* 0x0000000403027825 */ /* 0x008fc800078e0204 */
[----:B------:R-:W-:Y:S02]  /*00a0*/  IMAD.WIDE.U32 R4, R7, 0x4, R4 ;  /* 0x0000000407047825 */ /* 0x000fe400078e0004 */
[----:B-1----:R-:W2:Y:S04]  /*00b0*/  LDG.E R2, desc[UR6][R2.64] ;  /* 0x0000000602027981 */ /* 0x002ea8000c1e1900 */
[----:B------:R-:W3:Y:S01]  /*00c0*/  LDG.E R4, desc[UR6][R4.64] ;  /* 0x0000000604047981 */ /* 0x000ee2000c1e1900 */
[----:B------:R-:W0:Y:S01]  /*00d0*/  S2UR UR5, SR_CgaCtaId ;  /* 0x00000000000579c3 */ /* 0x000e220000008800 */
[----:B------:R-:W-:Y:S02]  /*00e0*/  UMOV UR4, 0x400 ;  /* 0x0000040000047882 */ /* 0x000fe40000000000 */
[----:B0-----:R-:W-:-:S06]  /*00f0*/  ULEA UR4, UR5, UR4, 0x18 ;  /* 0x0000000405047291 */ /* 0x001fcc000f8ec0ff */
[----:B------:R-:W-:-:S05]  /*0100*/  LEA R7, R13, UR4, 0x2 ;  /* 0x000000040d077c11 */ /* 0x000fca000f8e10ff */
[----:B------:R-:W-:Y:S01]  /*0110*/  IMAD R9, R6, 0x4, R7 ;  /* 0x0000000406097824 */ /* 0x000fe200078e0207 */
[----:B--2---:R0:W-:Y:S04]  /*0120*/  STS [R7], R2 ;  /* 0x0000000207007388 */ /* 0x0041e80000000800 */
[----:B---3--:R0:W-:Y:S02]  /*0130*/  STS [R9], R4 ;  /* 0x0000000409007388 */ /* 0x0081e40000000800 */
.L_x_0:
[----:B------:R-:W-:-:S13]  /*0140*/  ISETP.GE.U32.AND P0, PT, R13, R6, PT ;  /* 0x000000060d00720c */ /* 0x000fda0003f06070 */
[----:B------:R-:W-:Y:S01]  /*0150*/  @!P0 LEA R0, R6, R7, 0x2 ;  /* 0x0000000706008211 */ /* 0x000fe200078e10ff */
[----:B------:R-:W-:Y:S05]  /*0160*/  @!P0 LDS R3, [R7] ;  /* 0x0000000007038984 */ /* 0x000fea0000000800 */
[----:B------:R-:W0:Y:S02]  /*0170*/  @!P0 LDS R0, [R0] ;  /* 0x0000000000008984 */ /* 0x000e240000000800 */
[----:B0-----:R-:W-:-:S05]  /*0180*/  @!P0 IMAD.IADD R2, R0, 0x1, R3 ;  /* 0x0000000100028824 */ /* 0x001fca00078e0203 */
[----:B------:R1:W-:Y:S01]  /*0190*/  @!P0 STS [R7], R2 ;  /* 0x0000000207008388 */ /* 0x0003e20000000800 */
[----:B------:R-:W-:Y:S01]  /*01a0*/  BAR.SYNC.DEFER_BLOCKING 0x0 ;  /* 0x0000000000007b1d */ /* 0x000fe20000010000 */
[----:B------:R-:W-:Y:S02]  /*01b0*/  ISETP.GT.U32.AND P0, PT, R6, 0x1, PT ;  /* 0x000000010600780c */ /* 0x000fe40003f04070 */
[----:B------:R-:W-:-:S11]  /*01c0*/  SHF.R.U32.HI R6, RZ, 0x1, R6 ;  /* 0x00000001ff067819 */ /* 0x000fd60000011606 */
[----:B-1----:R-:W-:Y:S05]  /*01d0*/  @P0 BRA `(.L_x_0) ;  /* 0xfffffffc00d80947 */ /* 0x002fea000383ffff */
[----:B------:R-:W-:-:S13]  /*01e0*/  ISETP.NE.AND P0, PT, R13, RZ, PT ;  /* 0x000000ff0d00720c */ /* 0x000fda0003f05270 */
[----:B------:R-:W-:Y:S05]  /*01f0*/  @P0 EXIT ;  /* 0x000000000000094d */ /* 0x000fea0003800000 */
[----:B------:R-:W0:Y:S01]  /*0200*/  S2UR UR5, SR_CgaCtaId ;  /* 0x00000000000579c3 */ /* 0x000e220000008800 */
[----:B------:R-:W-:-:S07]  /*0210*/  UMOV UR4, 0x400 ;  /* 0x0000040000047882 */ /* 0x000fce0000000000 */
[----:B------:R-:W1:Y:S01]  /*0220*/  LDC.64 R2, c[0x0][0x388] ;  /* 0x0000e200ff027b82 */ /* 0x000e620000000a00 */
[----:B0-----:R-:W-:Y:S01]  /*0230*/  ULEA UR4, UR5, UR4, 0x18 ;  /* 0x0000000405047291 */ /* 0x001fe2000f8ec0ff */
[----:B-1----:R-:W-:-:S08]  /*0240*/  IMAD.WIDE.U32 R2, R11, 0x4, R2 ;  /* 0x000000040b027825 */ /* 0x002fd000078e0002 */
[----:B------:R-:W0:Y:S04]  /*0250*/  LDS R5, [UR4] ;  /* 0x00000004ff057984 */ /* 0x000e280008000800 */
[----:B0-----:R-:W-:Y:S01]  /*0260*/  STG.E desc[UR6][R2.64], R5 ;  /* 0x0000000502007986 */ /* 0x001fe2000c101906 */
[----:B------:R-:W-:Y:S05]  /*0270*/  EXIT ;  /* 0x000000000000794d */ /* 0x000fea0003800000 */
.L_x_1:
[----:B------:R-:W-:-:S00]  /*0280*/  BRA `(.L_x_1) ;  /* 0xfffffffc00fc7947 */ /* 0x000fc0000383ffff */
[----:B------:R-:W-:-:S00]  /*0290*/  NOP ;  /* 0x0000000000007918 */ /* 0x000fc00000000000 */
        /* <DEDUP_REMOVED lines=14> */
.L_x_3:


//--------------------- .text._Z28cudaEvenFasterReduceAdditionv --------------------------
	.section	.text._Z28cudaEvenFasterReduceAdditionv,"ax",@progbits
	.align	128
        .global         _Z28cudaEvenFasterReduceAdditionv
        .type           _Z28cudaEvenFasterReduceAdditionv,@function
        .size           _Z28cudaEvenFasterReduceAdditionv,(.L_x_4 - _Z28cudaEvenFasterReduceAdditionv)
        .other          _Z28cudaEvenFasterReduceAdditionv,@"STO_CUDA_ENTRY STV_DEFAULT"
_Z28cudaEvenFasterReduceAdditionv:
.text._Z28cudaEvenFasterReduceAdditionv:
[----:B------:R-:W-:Y:S01]  /*0000*/  LDC R1, c[0x0][0x37c] ;  /* 0x0000df00ff017b82 */ /* 0x000fe20000000800 */
[----:B------:R-:W-:Y:S05]  /*0010*/  EXIT ;  /* 0x000000000000794d */ /* 0x000fea0003800000 */
.L_x_2:
        /* <DEDUP_REMOVED lines=14> */
.L_x_4:


//--------------------- .nv.shared._Z18cudaReduceAdditionPiS_ --------------------------
	.section	.nv.shared._Z18cudaReduceAdditionPiS_,"aw",@nobits
	.sectionflags	@""
	.align	16
	.zero		1024


//--------------------- .nv.shared.reserved.0     --------------------------
	.section	.nv.shared.reserved.0,"aw",@nobits
	.weak		__nv_reservedSMEM_offset_0_alias
	.size		__nv_reservedSMEM_offset_0_alias, 0, 64
	.other		__nv_reservedSMEM_offset_0_alias,@"STO_CUDA_RESERVED_SHARED STV_DEFAULT"
__nv_reservedSMEM_offset_0_alias:
	.zero		0
	.zero		64


//--------------------- .nv.shared._Z28cudaEvenFasterReduceAdditionv --------------------------
	.section	.nv.shared._Z28cudaEvenFasterReduceAdditionv,"aw",@nobits
	.sectionflags	@""
	.align	16
	.zero		1024


//--------------------- .nv.constant0._Z18cudaReduceAdditionPiS_ --------------------------
	.section	.nv.constant0._Z18cudaReduceAdditionPiS_,"a",@progbits
	.sectionflags	@""
	.align	4
.nv.constant0._Z18cudaReduceAdditionPiS_:
	.zero		912


//--------------------- .nv.constant0._Z28cudaEvenFasterReduceAdditionv --------------------------
	.section	.nv.constant0._Z28cudaEvenFasterReduceAdditionv,"a",@progbits
	.sectionflags	@""
	.align	4
.nv.constant0._Z28cudaEvenFasterReduceAdditionv:
	.zero		896


//--------------------- SYMBOLS --------------------------

	.type		.nv.reservedSmem.offset0,@object
	.size		.nv.reservedSmem.offset0,0x4
	.type		.nv.reservedSmem.cap,@object
	.size		.nv.reservedSmem.cap,0x4
